//
// Generated by NVIDIA NVVM Compiler
//
// Compiler Build ID: CL-36424714
// Cuda compilation tools, release 13.0, V13.0.88
// Based on NVVM 20.0.0
//

.version 9.0
.target sm_100
.address_size 64

	// .globl	_Z3dotPfS_S_
// _ZZ3dotPfS_S_E5cache has been demoted

.visible .entry _Z3dotPfS_S_(
	.param .u64 .ptr .align 1 _Z3dotPfS_S__param_0,
	.param .u64 .ptr .align 1 _Z3dotPfS_S__param_1,
	.param .u64 .ptr .align 1 _Z3dotPfS_S__param_2
)
{
	.reg .pred 	%p<7>;
	.reg .b32 	%r<18>;
	.reg .b32 	%f<15>;
	.reg .b64 	%rd<12>;
	// demoted variable
	.shared .align 4 .b8 _ZZ3dotPfS_S_E5cache[1024];
	ld.param.u64 	%rd3, [_Z3dotPfS_S__param_0];
	ld.param.u64 	%rd4, [_Z3dotPfS_S__param_1];
	ld.param.u64 	%rd5, [_Z3dotPfS_S__param_2];
	mov.u32 	%r1, %tid.x;
	mov.u32 	%r17, %ntid.x;
	mov.u32 	%r3, %ctaid.x;
	mad.lo.s32 	%r16, %r17, %r3, %r1;
	setp.gt.s32 	%p1, %r16, 7;
	mov.f32 	%f14, 0f00000000;
	@%p1 bra 	$L__BB0_3;
	mov.u32 	%r11, %nctaid.x;
	mul.lo.s32 	%r5, %r17, %r11;
	cvta.to.global.u64 	%rd1, %rd3;
	cvta.to.global.u64 	%rd2, %rd4;
	mov.f32 	%f14, 0f00000000;
$L__BB0_2:
	mul.wide.s32 	%rd6, %r16, 4;
	add.s64 	%rd7, %rd1, %rd6;
	ld.global.f32 	%f6, [%rd7];
	add.s64 	%rd8, %rd2, %rd6;
	ld.global.f32 	%f7, [%rd8];
	add.f32 	%f8, %f6, %f7;
	add.f32 	%f14, %f14, %f8;
	add.s32 	%r16, %r16, %r5;
	setp.lt.s32 	%p2, %r16, 8;
	@%p2 bra 	$L__BB0_2;
$L__BB0_3:
	shl.b32 	%r12, %r1, 2;
	mov.u32 	%r13, _ZZ3dotPfS_S_E5cache;
	add.s32 	%r8, %r13, %r12;
	st.shared.f32 	[%r8], %f14;
	bar.sync 	0;
	setp.lt.u32 	%p3, %r17, 2;
	@%p3 bra 	$L__BB0_7;
$L__BB0_4:
	shr.u32 	%r10, %r17, 1;
	setp.ge.u32 	%p4, %r1, %r10;
	@%p4 bra 	$L__BB0_6;
	shl.b32 	%r14, %r10, 2;
	add.s32 	%r15, %r8, %r14;
	ld.shared.f32 	%f9, [%r15];
	ld.shared.f32 	%f10, [%r8];
	add.f32 	%f11, %f9, %f10;
	st.shared.f32 	[%r8], %f11;
$L__BB0_6:
	bar.sync 	0;
	setp.gt.u32 	%p5, %r17, 3;
	mov.u32 	%r17, %r10;
	@%p5 bra 	$L__BB0_4;
$L__BB0_7:
	setp.ne.s32 	%p6, %r1, 0;
	@%p6 bra 	$L__BB0_9;
	ld.shared.f32 	%f12, [_ZZ3dotPfS_S_E5cache];
	cvta.to.global.u64 	%rd9, %rd5;
	mul.wide.u32 	%rd10, %r3, 4;
	add.s64 	%rd11, %rd9, %rd10;
	st.global.f32 	[%rd11], %f12;
$L__BB0_9:
	ret;

}


// ===== COMPILED SASS (sm_100) =====

	.target	sm_100

	.elftype	@"ET_EXEC"


//--------------------- .note.nv.tkinfo           --------------------------
	.section	.note.nv.tkinfo,"",@"SHT_NOTE"
	.sectionflags	@"SHF_NOTE_NV_TKINFO"
	.tkinfo
        /*0018*/ 	.word	0x00000002
        /*0030*/ 	.string	""
        /*0030*/ 	.string	"ptxas"
        /*0030*/ 	.string	"Cuda compilation tools, release 13.0, V13.0.88"
        /*0030*/ 	.string	"Build cuda_13.0.r13.0/compiler.36424714_0"
        /*0030*/ 	.string	"-arch sm_100 -m 64 "



//--------------------- .note.nv.cuinfo           --------------------------
	.section	.note.nv.cuinfo,"",@"SHT_NOTE"
	.sectionflags	@"SHF_NOTE_NV_CUINFO"
        /*0018*/ 	.short	0x0002
        /*001a*/ 	.short	0x0064
        /*001c*/ 	.short	0x0082
	.zero		2


//--------------------- .nv.info                  --------------------------
	.section	.nv.info,"",@"SHT_CUDA_INFO"
	.align	4


	//----- nvinfo : EIATTR_REGCOUNT
	.align		4
        /*0000*/ 	.byte	0x04, 0x2f
        /*0002*/ 	.short	(.L_1 - .L_0)
	.align		4
.L_0:
        /*0004*/ 	.word	index@(_Z3dotPfS_S_)
        /*0008*/ 	.word	0x00000012


	//----- nvinfo : EIATTR_FRAME_SIZE
	.align		4
.L_1:
        /*000c*/ 	.byte	0x04, 0x11
        /*000e*/ 	.short	(.L_3 - .L_2)
	.align		4
.L_2:
        /*0010*/ 	.word	index@(_Z3dotPfS_S_)
        /*0014*/ 	.word	0x00000000


	//----- nvinfo : EIATTR_MIN_STACK_SIZE
	.align		4
.L_3:
        /*0018*/ 	.byte	0x04, 0x12
        /*001a*/ 	.short	(.L_5 - .L_4)
	.align		4
.L_4:
        /*001c*/ 	.word	index@(_Z3dotPfS_S_)
        /*0020*/ 	.word	0x00000000
.L_5:


//--------------------- .nv.compat                --------------------------
	.section	.nv.compat,"",@"SHT_CUDA_COMPAT_INFO"
	.align	4
        /*0000*/ 	.byte	0x02, 0x09, 0x00, 0x00, 0x02, 0x02, 0x01, 0x00, 0x02, 0x05, 0x05, 0x00, 0x03, 0x07, 0x01, 0x01
        /*0010*/ 	.byte	0x02, 0x03, 0x00, 0x00, 0x02, 0x06, 0x01, 0x00, 0x04, 0x0b, 0x08, 0x00, 0x09, 0x00, 0x00, 0x00
        /*0020*/ 	.byte	0x00, 0x00, 0x00, 0x00


//--------------------- .nv.info._Z3dotPfS_S_     --------------------------
	.section	.nv.info._Z3dotPfS_S_,"",@"SHT_CUDA_INFO"
	.sectionflags	@""
	.align	4


	//----- nvinfo : EIATTR_CUDA_API_VERSION
	.align		4
        /*0000*/ 	.byte	0x04, 0x37
        /*0002*/ 	.short	(.L_7 - .L_6)
.L_6:
        /*0004*/ 	.word	0x00000082


	//----- nvinfo : EIATTR_KPARAM_INFO
	.align		4
.L_7:
        /*0008*/ 	.byte	0x04, 0x17
        /*000a*/ 	.short	(.L_9 - .L_8)
.L_8:
        /*000c*/ 	.word	0x00000000
        /*0010*/ 	.short	0x0002
        /*0012*/ 	.short	0x0010
        /*0014*/ 	.byte	0x00, 0xf5, 0x21, 0x00


	//----- nvinfo : EIATTR_KPARAM_INFO
	.align		4
.L_9:
        /*0018*/ 	.byte	0x04, 0x17
        /*001a*/ 	.short	(.L_11 - .L_10)
.L_10:
        /*001c*/ 	.word	0x00000000
        /*0020*/ 	.short	0x0001
        /*0022*/ 	.short	0x0008
        /*0024*/ 	.byte	0x00, 0xf5, 0x21, 0x00


	//----- nvinfo : EIATTR_KPARAM_INFO
	.align		4
.L_11:
        /*0028*/ 	.byte	0x04, 0x17
        /*002a*/ 	.short	(.L_13 - .L_12)
.L_12:
        /*002c*/ 	.word	0x00000000
        /*0030*/ 	.short	0x0000
        /*0032*/ 	.short	0x0000
        /*0034*/ 	.byte	0x00, 0xf5, 0x21, 0x00


	//----- nvinfo : EIATTR_SPARSE_MMA_MASK
	.align		4
.L_13:
        /*0038*/ 	.byte	0x03, 0x50
        /*003a*/ 	.short	0x0000


	//----- nvinfo : EIATTR_MAXREG_COUNT
	.align		4
        /*003c*/ 	.byte	0x03, 0x1b
        /*003e*/ 	.short	0x00ff


	//----- nvinfo : EIATTR_NUM_BARRIERS
	.align		4
        /*0040*/ 	.byte	0x02, 0x4c
        /*0042*/ 	.byte	0x01
	.zero		1


	//----- nvinfo : EIATTR_MERCURY_ISA_VERSION
	.align		4
        /*0044*/ 	.byte	0x03, 0x5f
        /*0046*/ 	.short	0x0101


	//----- nvinfo : EIATTR_VRC_CTA_INIT_COUNT
	.align		4
        /*0048*/ 	.byte	0x02, 0x4a
	.zero		1
	.zero		1


	//----- nvinfo : EIATTR_EXIT_INSTR_OFFSETS
	.align		4
        /*004c*/ 	.byte	0x04, 0x1c
        /*004e*/ 	.short	(.L_15 - .L_14)


	//   ....[0]....
.L_14:
        /*0050*/ 	.word	0x000002e0


	//   ....[1]....
        /*0054*/ 	.word	0x00000360


	//----- nvinfo : EIATTR_CRS_STACK_SIZE
	.align		4
.L_15:
        /*0058*/ 	.byte	0x04, 0x1e
        /*005a*/ 	.short	(.L_17 - .L_16)
.L_16:
        /*005c*/ 	.word	0x00000000


	//----- nvinfo : EIATTR_CBANK_PARAM_SIZE
	.align		4
.L_17:
        /*0060*/ 	.byte	0x03, 0x19
        /*0062*/ 	.short	0x0018


	//----- nvinfo : EIATTR_PARAM_CBANK
	.align		4
        /*0064*/ 	.byte	0x04, 0x0a
        /*0066*/ 	.short	(.L_19 - .L_18)
	.align		4
.L_18:
        /*0068*/ 	.word	index@(.nv.constant0._Z3dotPfS_S_)
        /*006c*/ 	.short	0x0380
        /*006e*/ 	.short	0x0018


	//----- nvinfo : EIATTR_SW_WAR
	.align		4
.L_19:
        /*0070*/ 	.byte	0x04, 0x36
        /*0072*/ 	.short	(.L_21 - .L_20)
.L_20:
        /*0074*/ 	.word	0x00000008
.L_21:


//--------------------- .nv.callgraph             --------------------------
	.section	.nv.callgraph,"",@"SHT_CUDA_CALLGRAPH"
	.align	4
	.sectionentsize	8
	.align		4
        /*0000*/ 	.word	0x00000000
	.align		4
        /*0004*/ 	.word	0xffffffff
	.align		4
        /*0008*/ 	.word	0x00000000
	.align		4
        /*000c*/ 	.word	0xfffffffe
	.align		4
        /*0010*/ 	.word	0x00000000
	.align		4
        /*0014*/ 	.word	0xfffffffd
	.align		4
        /*0018*/ 	.word	0x00000000
	.align		4
        /*001c*/ 	.word	0xfffffffc


//--------------------- .text._Z3dotPfS_S_        --------------------------
	.section	.text._Z3dotPfS_S_,"ax",@progbits
	.align	128
        .global         _Z3dotPfS_S_
        .type           _Z3dotPfS_S_,@function
        .size           _Z3dotPfS_S_,(.L_x_6 - _Z3dotPfS_S_)
        .other          _Z3dotPfS_S_,@"STO_CUDA_ENTRY STV_DEFAULT"
_Z3dotPfS_S_:
.text._Z3dotPfS_S_:
[----:B------:R-:W-:Y:S01]  /*0000*/  LDC R1, c[0x0][0x37c] ;  /* 0x0000df00ff017b82 */ /* 0x000fe20000000800 */
[----:B------:R-:W0:Y:S01]  /*0010*/  S2R R13, SR_TID.X ;  /* 0x00000000000d7919 */ /* 0x000e220000002100 */
[----:B------:R-:W1:Y:S01]  /*0020*/  LDCU UR4, c[0x0][0x360] ;  /* 0x00006c00ff0477ac */ /* 0x000e620008000800 */
[----:B------:R-:W-:Y:S01]  /*0030*/  BSSY.RECONVERGENT B0, `(.L_x_0) ;  /* 0x0000016000007945 */ /* 0x000fe20003800200 */
[----:B------:R-:W-:Y:S01]  /*0040*/  IMAD.MOV.U32 R11, RZ, RZ, RZ ;  /* 0x000000ffff0b7224 */ /* 0x000fe200078e00ff */
[----:B------:R-:W0:Y:S01]  /*0050*/  S2R R14, SR_CTAID.X ;  /* 0x00000000000e7919 */ /* 0x000e220000002500 */
[----:B------:R-:W2:Y:S01]  /*0060*/  LDCU.64 UR6, c[0x0][0x358] ;  /* 0x00006b00ff0677ac */ /* 0x000ea20008000a00 */
[----:B-1----:R-:W-:Y:S02]  /*0070*/  IMAD.U32 R10, RZ, RZ, UR4 ;  /* 0x00000004ff0a7e24 */ /* 0x002fe4000f8e00ff */
[----:B0-----:R-:W-:-:S05]  /*0080*/  IMAD R0, R14, UR4, R13 ;  /* 0x000000040e007c24 */ /* 0x001fca000f8e020d */
[----:B------:R-:W-:-:S13]  /*0090*/  ISETP.GT.AND P0, PT, R0, 0x7, PT ;  /* 0x000000070000780c */ /* 0x000fda0003f04270 */
[----:B--2---:R-:W-:Y:S05]  /*00a0*/  @P0 BRA `(.L_x_1) ;  /* 0x0000000000380947 */ /* 0x004fea0003800000 */
[----:B------:R-:W0:Y:S01]  /*00b0*/  LDC.64 R6, c[0x0][0x380] ;  /* 0x0000e000ff067b82 */ /* 0x000e220000000a00 */
[----:B------:R-:W1:Y:S01]  /*00c0*/  LDCU UR4, c[0x0][0x370] ;  /* 0x00006e00ff0477ac */ /* 0x000e620008000800 */
[----:B------:R-:W-:-:S06]  /*00d0*/  HFMA2 R11, -RZ, RZ, 0, 0 ;  /* 0x00000000ff0b7431 */ /* 0x000fcc00000001ff */
[----:B------:R-:W2:Y:S01]  /*00e0*/  LDC.64 R8, c[0x0][0x388] ;  /* 0x0000e200ff087b82 */ /* 0x000ea20000000a00 */
[----:B-1----:R-:W-:-:S07]  /*00f0*/  IMAD R15, R10, UR4, RZ ;  /* 0x000000040a0f7c24 */ /* 0x002fce000f8e02ff */
.L_x_2:
[----:B0-----:R-:W-:-:S04]  /*0100*/  IMAD.WIDE R2, R0, 0x4, R6 ;  /* 0x0000000400027825 */ /* 0x001fc800078e0206 */
[----:B--2---:R-:W-:Y:S02]  /*0110*/  IMAD.WIDE R4, R0, 0x4, R8 ;  /* 0x0000000400047825 */ /* 0x004fe400078e0208 */
[----:B------:R-:W2:Y:S04]  /*0120*/  LDG.E R2, desc[UR6][R2.64] ;  /* 0x0000000602027981 */ /* 0x000ea8000c1e1900 */
[----:B------:R-:W2:Y:S01]  /*0130*/  LDG.E R5, desc[UR6][R4.64] ;  /* 0x0000000604057981 */ /* 0x000ea2000c1e1900 */
[----:B------:R-:W-:-:S05]  /*0140*/  IMAD.IADD R0, R15, 0x1, R0 ;  /* 0x000000010f007824 */ /* 0x000fca00078e0200 */
[----:B------:R-:W-:Y:S01]  /*0150*/  ISETP.GE.AND P0, PT, R0, 0x8, PT ;  /* 0x000000080000780c */ /* 0x000fe20003f06270 */
[----:B--2---:R-:W-:-:S04]  /*0160*/  FADD R12, R2, R5 ;  /* 0x00000005020c7221 */ /* 0x004fc80000000000 */
[----:B------:R-:W-:-:S08]  /*0170*/  FADD R11, R12, R11 ;  /* 0x0000000b0c0b7221 */ /* 0x000fd00000000000 */
[----:B------:R-:W-:Y:S05]  /*0180*/  @!P0 BRA `(.L_x_2) ;  /* 0xfffffffc00dc8947 */ /* 0x000fea000383ffff */
.L_x_1:
[----:B------:R-:W-:Y:S05]  /*0190*/  BSYNC.RECONVERGENT B0 ;  /* 0x0000000000007941 */ /* 0x000fea0003800200 */
.L_x_0:
[----:B------:R-:W0:Y:S01]  /*01a0*/  S2UR UR5, SR_CgaCtaId ;  /* 0x00000000000579c3 */ /* 0x000e220000008800 */
[----:B------:R-:W-:Y:S01]  /*01b0*/  UMOV UR4, 0x400 ;  /* 0x0000040000047882 */ /* 0x000fe20000000000 */
[----:B------:R-:W-:Y:S02]  /*01c0*/  ISETP.GE.U32.AND P1, PT, R10, 0x2, PT ;  /* 0x000000020a00780c */ /* 0x000fe40003f26070 */
[----:B------:R-:W-:Y:S01]  /*01d0*/  ISETP.NE.AND P0, PT, R13, RZ, PT ;  /* 0x000000ff0d00720c */ /* 0x000fe20003f05270 */
[----:B0-----:R-:W-:-:S06]  /*01e0*/  ULEA UR4, UR5, UR4, 0x18 ;  /* 0x0000000405047291 */ /* 0x001fcc000f8ec0ff */
[----:B------:R-:W-:-:S05]  /*01f0*/  LEA R0, R13, UR4, 0x2 ;  /* 0x000000040d007c11 */ /* 0x000fca000f8e10ff */
[----:B------:R0:W-:Y:S01]  /*0200*/  STS [R0], R11 ;  /* 0x0000000b00007388 */ /* 0x0001e20000000800 */
[----:B------:R-:W-:Y:S06]  /*0210*/  BAR.SYNC.DEFER_BLOCKING 0x0 ;  /* 0x0000000000007b1d */ /* 0x000fec0000010000 */
[----:B------:R-:W-:Y:S05]  /*0220*/  @!P1 BRA `(.L_x_3) ;  /* 0x00000000002c9947 */ /* 0x000fea0003800000 */
.L_x_4:
[----:B------:R-:W-:-:S04]  /*0230*/  SHF.R.U32.HI R4, RZ, 0x1, R10 ;  /* 0x00000001ff047819 */ /* 0x000fc8000001160a */
[----:B------:R-:W-:-:S13]  /*0240*/  ISETP.GE.U32.AND P1, PT, R13, R4, PT ;  /* 0x000000040d00720c */ /* 0x000fda0003f26070 */
[----:B------:R-:W-:Y:S01]  /*0250*/  @!P1 LEA R2, R4, R0, 0x2 ;  /* 0x0000000004029211 */ /* 0x000fe200078e10ff */
[----:B------:R-:W-:Y:S05]  /*0260*/  @!P1 LDS R3, [R0] ;  /* 0x0000000000039984 */ /* 0x000fea0000000800 */
[----:B------:R-:W1:Y:S02]  /*0270*/  @!P1 LDS R2, [R2] ;  /* 0x0000000002029984 */ /* 0x000e640000000800 */
[----:B-1----:R-:W-:-:S05]  /*0280*/  @!P1 FADD R3, R2, R3 ;  /* 0x0000000302039221 */ /* 0x002fca0000000000 */
[----:B------:R1:W-:Y:S01]  /*0290*/  @!P1 STS [R0], R3 ;  /* 0x0000000300009388 */ /* 0x0003e20000000800 */
[----:B------:R-:W-:Y:S01]  /*02a0*/  BAR.SYNC.DEFER_BLOCKING 0x0 ;  /* 0x0000000000007b1d */ /* 0x000fe20000010000 */
[----:B------:R-:W-:Y:S02]  /*02b0*/  ISETP.GT.U32.AND P1, PT, R10, 0x3, PT ;  /* 0x000000030a00780c */ /* 0x000fe40003f24070 */
[----:B------:R-:W-:-:S11]  /*02c0*/  MOV R10, R4 ;  /* 0x00000004000a7202 */ /* 0x000fd60000000f00 */
[----:B-1----:R-:W-:Y:S05]  /*02d0*/  @P1 BRA `(.L_x_4) ;  /* 0xfffffffc00d41947 */ /* 0x002fea000383ffff */
.L_x_3:
[----:B------:R-:W-:Y:S05]  /*02e0*/  @P0 EXIT ;  /* 0x000000000000094d */ /* 0x000fea0003800000 */
[----:B------:R-:W1:Y:S01]  /*02f0*/  S2UR UR5, SR_CgaCtaId ;  /* 0x00000000000579c3 */ /* 0x000e620000008800 */
[----:B------:R-:W-:-:S07]  /*0300*/  UMOV UR4, 0x400 ;  /* 0x0000040000047882 */ /* 0x000fce0000000000 */
[----:B------:R-:W2:Y:S01]  /*0310*/  LDC.64 R2, c[0x0][0x390] ;  /* 0x0000e400ff027b82 */ /* 0x000ea20000000a00 */
[----:B-1----:R-:W-:Y:S01]  /*0320*/  ULEA UR4, UR5, UR4, 0x18 ;  /* 0x0000000405047291 */ /* 0x002fe2000f8ec0ff */
[----:B--2---:R-:W-:-:S08]  /*0330*/  IMAD.WIDE.U32 R2, R14, 0x4, R2 ;  /* 0x000000040e027825 */ /* 0x004fd000078e0002 */
[----:B------:R-:W1:Y:S04]  /*0340*/  LDS R5, [UR4] ;  /* 0x00000004ff057984 */ /* 0x000e680008000800 */
[----:B-1----:R-:W-:Y:S01]  /*0350*/  STG.E desc[UR6][R2.64], R5 ;  /* 0x0000000502007986 */ /* 0x002fe2000c101906 */
[----:B------:R-:W-:Y:S05]  /*0360*/  EXIT ;  /* 0x000000000000794d */ /* 0x000fea0003800000 */
.L_x_5:
[----:B------:R-:W-:-:S00]  /*0370*/  BRA `(.L_x_5) ;  /* 0xfffffffc00fc7947 */ /* 0x000fc0000383ffff */
[----:B------:R-:W-:-:S00]  /*0380*/  NOP ;  /* 0x0000000000007918 */ /* 0x000fc00000000000 */
[----:B------:R-:W-:-:S00]  /*0390*/  NOP ;  /* 0x0000000000007918 */ /* 0x000fc00000000000 */
[----:B------:R-:W-:-:S00]  /*03a0*/  NOP ;  /* 0x0000000000007918 */ /* 0x000fc00000000000 */
[----:B------:R-:W-:-:S00]  /*03b0*/  NOP ;  /* 0x0000000000007918 */ /* 0x000fc00000000000 */
[----:B------:R-:W-:-:S00]  /*03c0*/  NOP ;  /* 0x0000000000007918 */ /* 0x000fc00000000000 */
[----:B------:R-:W-:-:S00]  /*03d0*/  NOP ;  /* 0x0000000000007918 */ /* 0x000fc00000000000 */
[----:B------:R-:W-:-:S00]  /*03e0*/  NOP ;  /* 0x0000000000007918 */ /* 0x000fc00000000000 */
[----:B------:R-:W-:-:S00]  /*03f0*/  NOP ;  /* 0x0000000000007918 */ /* 0x000fc00000000000 */
.L_x_6:


//--------------------- .nv.shared._Z3dotPfS_S_   --------------------------
	.section	.nv.shared._Z3dotPfS_S_,"aw",@nobits
	.sectionflags	@""
	.align	4
.nv.shared._Z3dotPfS_S_:
	.zero		2048


//--------------------- .nv.shared.reserved.0     --------------------------
	.section	.nv.shared.reserved.0,"aw",@nobits
	.weak		__nv_reservedSMEM_offset_0_alias
	.size		__nv_reservedSMEM_offset_0_alias, 0, 64
	.other		__nv_reservedSMEM_offset_0_alias,@"STO_CUDA_RESERVED_SHARED STV_DEFAULT"
__nv_reservedSMEM_offset_0_alias:
	.zero		0
	.zero		64


//--------------------- .nv.constant0._Z3dotPfS_S_ --------------------------
	.section	.nv.constant0._Z3dotPfS_S_,"a",@progbits
	.sectionflags	@""
	.align	4
.nv.constant0._Z3dotPfS_S_:
	.zero		920


//--------------------- SYMBOLS --------------------------

	.type		.nv.reservedSmem.offset0,@object
	.size		.nv.reservedSmem.offset0,0x4
	.type		.nv.reservedSmem.cap,@object
	.size		.nv.reservedSmem.cap,0x4
